//
// Generated by NVIDIA NVVM Compiler
//
// Compiler Build ID: CL-36424714
// Cuda compilation tools, release 13.0, V13.0.88
// Based on NVVM 20.0.0
//

.version 9.0
.target sm_100
.address_size 64

	// .globl	_Z10DifferenceiPiS_

.visible .entry _Z10DifferenceiPiS_(
	.param .u32 _Z10DifferenceiPiS__param_0,
	.param .u64 .ptr .align 1 _Z10DifferenceiPiS__param_1,
	.param .u64 .ptr .align 1 _Z10DifferenceiPiS__param_2
)
{
	.reg .pred 	%p<2>;
	.reg .b32 	%r<9>;
	.reg .b64 	%rd<13>;

	ld.param.u64 	%rd3, [_Z10DifferenceiPiS__param_1];
	ld.param.u64 	%rd4, [_Z10DifferenceiPiS__param_2];
	cvta.to.global.u64 	%rd1, %rd4;
	cvta.to.global.u64 	%rd2, %rd3;
	mov.u32 	%r3, %ntid.x;
	mov.u32 	%r4, %ctaid.x;
	mov.u32 	%r5, %tid.x;
	mad.lo.s32 	%r1, %r3, %r4, %r5;
	mul.wide.s32 	%rd5, %r1, 4;
	add.s64 	%rd6, %rd2, %rd5;
	ld.global.u32 	%r2, [%rd6];
	setp.lt.s32 	%p1, %r1, 1;
	@%p1 bra 	$L__BB0_2;
	add.s32 	%r6, %r1, -1;
	mul.wide.u32 	%rd9, %r6, 4;
	add.s64 	%rd10, %rd2, %rd9;
	ld.global.u32 	%r7, [%rd10];
	sub.s32 	%r8, %r2, %r7;
	mul.wide.u32 	%rd11, %r1, 4;
	add.s64 	%rd12, %rd1, %rd11;
	st.global.u32 	[%rd12], %r8;
	bra.uni 	$L__BB0_3;
$L__BB0_2:
	add.s64 	%rd8, %rd1, %rd5;
	st.global.u32 	[%rd8], %r2;
$L__BB0_3:
	ret;

}


// ===== COMPILED SASS (sm_100) =====

	.target	sm_100

	.elftype	@"ET_EXEC"


//--------------------- .note.nv.tkinfo           --------------------------
	.section	.note.nv.tkinfo,"",@"SHT_NOTE"
	.sectionflags	@"SHF_NOTE_NV_TKINFO"
	.tkinfo
        /*0018*/ 	.word	0x00000002
        /*0030*/ 	.string	""
        /*0030*/ 	.string	"ptxas"
        /*0030*/ 	.string	"Cuda compilation tools, release 13.0, V13.0.88"
        /*0030*/ 	.string	"Build cuda_13.0.r13.0/compiler.36424714_0"
        /*0030*/ 	.string	"-arch sm_100 -m 64 "



//--------------------- .note.nv.cuinfo           --------------------------
	.section	.note.nv.cuinfo,"",@"SHT_NOTE"
	.sectionflags	@"SHF_NOTE_NV_CUINFO"
        /*0018*/ 	.short	0x0002
        /*001a*/ 	.short	0x0064
        /*001c*/ 	.short	0x0082
	.zero		2


//--------------------- .nv.info                  --------------------------
	.section	.nv.info,"",@"SHT_CUDA_INFO"
	.align	4


	//----- nvinfo : EIATTR_REGCOUNT
	.align		4
        /*0000*/ 	.byte	0x04, 0x2f
        /*0002*/ 	.short	(.L_1 - .L_0)
	.align		4
.L_0:
        /*0004*/ 	.word	index@(_Z10DifferenceiPiS_)
        /*0008*/ 	.word	0x00000010


	//----- nvinfo : EIATTR_FRAME_SIZE
	.align		4
.L_1:
        /*000c*/ 	.byte	0x04, 0x11
        /*000e*/ 	.short	(.L_3 - .L_2)
	.align		4
.L_2:
        /*0010*/ 	.word	index@(_Z10DifferenceiPiS_)
        /*0014*/ 	.word	0x00000000


	//----- nvinfo : EIATTR_MIN_STACK_SIZE
	.align		4
.L_3:
        /*0018*/ 	.byte	0x04, 0x12
        /*001a*/ 	.short	(.L_5 - .L_4)
	.align		4
.L_4:
        /*001c*/ 	.word	index@(_Z10DifferenceiPiS_)
        /*0020*/ 	.word	0x00000000
.L_5:


//--------------------- .nv.compat                --------------------------
	.section	.nv.compat,"",@"SHT_CUDA_COMPAT_INFO"
	.align	4
        /*0000*/ 	.byte	0x02, 0x09, 0x00, 0x00, 0x02, 0x02, 0x01, 0x00, 0x02, 0x05, 0x05, 0x00, 0x03, 0x07, 0x01, 0x01
        /*0010*/ 	.byte	0x02, 0x03, 0x00, 0x00, 0x02, 0x06, 0x01, 0x00, 0x04, 0x0b, 0x08, 0x00, 0x09, 0x00, 0x00, 0x00
        /*0020*/ 	.byte	0x00, 0x00, 0x00, 0x00


//--------------------- .nv.info._Z10DifferenceiPiS_ --------------------------
	.section	.nv.info._Z10DifferenceiPiS_,"",@"SHT_CUDA_INFO"
	.sectionflags	@""
	.align	4


	//----- nvinfo : EIATTR_CUDA_API_VERSION
	.align		4
        /*0000*/ 	.byte	0x04, 0x37
        /*0002*/ 	.short	(.L_7 - .L_6)
.L_6:
        /*0004*/ 	.word	0x00000082


	//----- nvinfo : EIATTR_KPARAM_INFO
	.align		4
.L_7:
        /*0008*/ 	.byte	0x04, 0x17
        /*000a*/ 	.short	(.L_9 - .L_8)
.L_8:
        /*000c*/ 	.word	0x00000000
        /*0010*/ 	.short	0x0002
        /*0012*/ 	.short	0x0010
        /*0014*/ 	.byte	0x00, 0xf5, 0x21, 0x00


	//----- nvinfo : EIATTR_KPARAM_INFO
	.align		4
.L_9:
        /*0018*/ 	.byte	0x04, 0x17
        /*001a*/ 	.short	(.L_11 - .L_10)
.L_10:
        /*001c*/ 	.word	0x00000000
        /*0020*/ 	.short	0x0001
        /*0022*/ 	.short	0x0008
        /*0024*/ 	.byte	0x00, 0xf5, 0x21, 0x00


	//----- nvinfo : EIATTR_KPARAM_INFO
	.align		4
.L_11:
        /*0028*/ 	.byte	0x04, 0x17
        /*002a*/ 	.short	(.L_13 - .L_12)
.L_12:
        /*002c*/ 	.word	0x00000000
        /*0030*/ 	.short	0x0000
        /*0032*/ 	.short	0x0000
        /*0034*/ 	.byte	0x00, 0xf0, 0x11, 0x00


	//----- nvinfo : EIATTR_SPARSE_MMA_MASK
	.align		4
.L_13:
        /*0038*/ 	.byte	0x03, 0x50
        /*003a*/ 	.short	0x0000


	//----- nvinfo : EIATTR_MAXREG_COUNT
	.align		4
        /*003c*/ 	.byte	0x03, 0x1b
        /*003e*/ 	.short	0x00ff


	//----- nvinfo : EIATTR_MERCURY_ISA_VERSION
	.align		4
        /*0040*/ 	.byte	0x03, 0x5f
        /*0042*/ 	.short	0x0101


	//----- nvinfo : EIATTR_VRC_CTA_INIT_COUNT
	.align		4
        /*0044*/ 	.byte	0x02, 0x4a
	.zero		1
	.zero		1


	//----- nvinfo : EIATTR_EXIT_INSTR_OFFSETS
	.align		4
        /*0048*/ 	.byte	0x04, 0x1c
        /*004a*/ 	.short	(.L_15 - .L_14)


	//   ....[0]....
.L_14:
        /*004c*/ 	.word	0x00000110


	//   ....[1]....
        /*0050*/ 	.word	0x00000150


	//----- nvinfo : EIATTR_CBANK_PARAM_SIZE
	.align		4
.L_15:
        /*0054*/ 	.byte	0x03, 0x19
        /*0056*/ 	.short	0x0018


	//----- nvinfo : EIATTR_PARAM_CBANK
	.align		4
        /*0058*/ 	.byte	0x04, 0x0a
        /*005a*/ 	.short	(.L_17 - .L_16)
	.align		4
.L_16:
        /*005c*/ 	.word	index@(.nv.constant0._Z10DifferenceiPiS_)
        /*0060*/ 	.short	0x0380
        /*0062*/ 	.short	0x0018


	//----- nvinfo : EIATTR_SW_WAR
	.align		4
.L_17:
        /*0064*/ 	.byte	0x04, 0x36
        /*0066*/ 	.short	(.L_19 - .L_18)
.L_18:
        /*0068*/ 	.word	0x00000008
.L_19:


//--------------------- .nv.callgraph             --------------------------
	.section	.nv.callgraph,"",@"SHT_CUDA_CALLGRAPH"
	.align	4
	.sectionentsize	8
	.align		4
        /*0000*/ 	.word	0x00000000
	.align		4
        /*0004*/ 	.word	0xffffffff
	.align		4
        /*0008*/ 	.word	0x00000000
	.align		4
        /*000c*/ 	.word	0xfffffffe
	.align		4
        /*0010*/ 	.word	0x00000000
	.align		4
        /*0014*/ 	.word	0xfffffffd
	.align		4
        /*0018*/ 	.word	0x00000000
	.align		4
        /*001c*/ 	.word	0xfffffffc


//--------------------- .text._Z10DifferenceiPiS_ --------------------------
	.section	.text._Z10DifferenceiPiS_,"ax",@progbits
	.align	128
        .global         _Z10DifferenceiPiS_
        .type           _Z10DifferenceiPiS_,@function
        .size           _Z10DifferenceiPiS_,(.L_x_1 - _Z10DifferenceiPiS_)
        .other          _Z10DifferenceiPiS_,@"STO_CUDA_ENTRY STV_DEFAULT"
_Z10DifferenceiPiS_:
.text._Z10DifferenceiPiS_:
[----:B------:R-:W-:Y:S01]  /*0000*/  LDC R1, c[0x0][0x37c] ;  /* 0x0000df00ff017b82 */ /* 0x000fe20000000800 */
[----:B------:R-:W0:Y:S01]  /*0010*/  S2R R9, SR_CTAID.X ;  /* 0x0000000000097919 */ /* 0x000e220000002500 */
[----:B------:R-:W0:Y:S06]  /*0020*/  LDCU UR4, c[0x0][0x360] ;  /* 0x00006c00ff0477ac */ /* 0x000e2c0008000800 */
[----:B------:R-:W1:Y:S01]  /*0030*/  LDC.64 R4, c[0x0][0x388] ;  /* 0x0000e200ff047b82 */ /* 0x000e620000000a00 */
[----:B------:R-:W0:Y:S02]  /*0040*/  S2R R0, SR_TID.X ;  /* 0x0000000000007919 */ /* 0x000e240000002100 */
[----:B0-----:R-:W-:Y:S01]  /*0050*/  IMAD R9, R9, UR4, R0 ;  /* 0x0000000409097c24 */ /* 0x001fe2000f8e0200 */
[----:B------:R-:W0:Y:S03]  /*0060*/  LDCU.64 UR4, c[0x0][0x358] ;  /* 0x00006b00ff0477ac */ /* 0x000e260008000a00 */
[C---:B-1----:R-:W-:Y:S01]  /*0070*/  IMAD.WIDE R2, R9.reuse, 0x4, R4 ;  /* 0x0000000409027825 */ /* 0x042fe200078e0204 */
[----:B------:R-:W-:-:S13]  /*0080*/  ISETP.GE.AND P0, PT, R9, 0x1, PT ;  /* 0x000000010900780c */ /* 0x000fda0003f06270 */
[----:B------:R-:W-:Y:S01]  /*0090*/  @P0 IADD3 R7, PT, PT, R9, -0x1, RZ ;  /* 0xffffffff09070810 */ /* 0x000fe20007ffe0ff */
[----:B0-----:R-:W2:Y:S04]  /*00a0*/  LDG.E R11, desc[UR4][R2.64] ;  /* 0x00000004020b7981 */ /* 0x001ea8000c1e1900 */
[----:B------:R-:W-:Y:S02]  /*00b0*/  @P0 IMAD.WIDE.U32 R4, R7, 0x4, R4 ;  /* 0x0000000407040825 */ /* 0x000fe400078e0004 */
[----:B------:R-:W0:Y:S04]  /*00c0*/  @P0 LDC.64 R6, c[0x0][0x390] ;  /* 0x0000e400ff060b82 */ /* 0x000e280000000a00 */
[----:B------:R-:W2:Y:S01]  /*00d0*/  @P0 LDG.E R4, desc[UR4][R4.64] ;  /* 0x0000000404040981 */ /* 0x000ea2000c1e1900 */
[----:B0-----:R-:W-:Y:S01]  /*00e0*/  @P0 IMAD.WIDE.U32 R6, R9, 0x4, R6 ;  /* 0x0000000409060825 */ /* 0x001fe200078e0006 */
[----:B--2---:R-:W-:-:S05]  /*00f0*/  @P0 IADD3 R13, PT, PT, R11, -R4, RZ ;  /* 0x800000040b0d0210 */ /* 0x004fca0007ffe0ff */
[----:B------:R0:W-:Y:S01]  /*0100*/  @P0 STG.E desc[UR4][R6.64], R13 ;  /* 0x0000000d06000986 */ /* 0x0001e2000c101904 */
[----:B------:R-:W-:Y:S05]  /*0110*/  @P0 EXIT ;  /* 0x000000000000094d */ /* 0x000fea0003800000 */
[----:B------:R-:W1:Y:S02]  /*0120*/  LDC.64 R2, c[0x0][0x390] ;  /* 0x0000e400ff027b82 */ /* 0x000e640000000a00 */
[----:B-1----:R-:W-:-:S05]  /*0130*/  IMAD.WIDE R2, R9, 0x4, R2 ;  /* 0x0000000409027825 */ /* 0x002fca00078e0202 */
[----:B------:R-:W-:Y:S01]  /*0140*/  STG.E desc[UR4][R2.64], R11 ;  /* 0x0000000b02007986 */ /* 0x000fe2000c101904 */
[----:B------:R-:W-:Y:S05]  /*0150*/  EXIT ;  /* 0x000000000000794d */ /* 0x000fea0003800000 */
.L_x_0:
[----:B------:R-:W-:-:S00]  /*0160*/  BRA `(.L_x_0) ;  /* 0xfffffffc00fc7947 */ /* 0x000fc0000383ffff */
[----:B------:R-:W-:-:S00]  /*0170*/  NOP ;  /* 0x0000000000007918 */ /* 0x000fc00000000000 */
        /* <DEDUP_REMOVED lines=8> */
.L_x_1:


//--------------------- .nv.shared.reserved.0     --------------------------
	.section	.nv.shared.reserved.0,"aw",@nobits
	.weak		__nv_reservedSMEM_offset_0_alias
	.size		__nv_reservedSMEM_offset_0_alias, 0, 64
	.other		__nv_reservedSMEM_offset_0_alias,@"STO_CUDA_RESERVED_SHARED STV_DEFAULT"
__nv_reservedSMEM_offset_0_alias:
	.zero		0
	.zero		64


//--------------------- .nv.constant0._Z10DifferenceiPiS_ --------------------------
	.section	.nv.constant0._Z10DifferenceiPiS_,"a",@progbits
	.sectionflags	@""
	.align	4
.nv.constant0._Z10DifferenceiPiS_:
	.zero		920


//--------------------- SYMBOLS --------------------------

	.type		.nv.reservedSmem.offset0,@object
	.size		.nv.reservedSmem.offset0,0x4
